//
// Generated by NVIDIA NVVM Compiler
//
// Compiler Build ID: CL-36424714
// Cuda compilation tools, release 13.0, V13.0.88
// Based on NVVM 20.0.0
//

.version 9.0
.target sm_100
.address_size 64

	// .globl	_Z22stock_accelerate_step2PdS_S_iii

.visible .entry _Z22stock_accelerate_step2PdS_S_iii(
	.param .u64 .ptr .align 1 _Z22stock_accelerate_step2PdS_S_iii_param_0,
	.param .u64 .ptr .align 1 _Z22stock_accelerate_step2PdS_S_iii_param_1,
	.param .u64 .ptr .align 1 _Z22stock_accelerate_step2PdS_S_iii_param_2,
	.param .u32 _Z22stock_accelerate_step2PdS_S_iii_param_3,
	.param .u32 _Z22stock_accelerate_step2PdS_S_iii_param_4,
	.param .u32 _Z22stock_accelerate_step2PdS_S_iii_param_5
)
{
	.reg .pred 	%p<37>;
	.reg .b32 	%r<64>;
	.reg .b64 	%rd<38>;
	.reg .b64 	%fd<194>;

	ld.param.u64 	%rd5, [_Z22stock_accelerate_step2PdS_S_iii_param_1];
	ld.param.u64 	%rd6, [_Z22stock_accelerate_step2PdS_S_iii_param_2];
	ld.param.u32 	%r32, [_Z22stock_accelerate_step2PdS_S_iii_param_3];
	ld.param.u32 	%r33, [_Z22stock_accelerate_step2PdS_S_iii_param_4];
	ld.param.u32 	%r34, [_Z22stock_accelerate_step2PdS_S_iii_param_5];
	cvta.to.global.u64 	%rd1, %rd6;
	cvta.to.global.u64 	%rd2, %rd5;
	mov.u32 	%r1, %tid.x;
	mov.u32 	%r2, %ctaid.y;
	setp.lt.s32 	%p1, %r33, 1;
	mov.f64 	%fd193, 0d0000000000000000;
	@%p1 bra 	$L__BB0_28;
	setp.lt.s32 	%p2, %r32, 1;
	mul.lo.s32 	%r3, %r33, %r1;
	add.s32 	%r35, %r1, 1;
	cvt.rn.f64.u32 	%fd1, %r35;
	@%p2 bra 	$L__BB0_17;
	and.b32  	%r4, %r32, 15;
	and.b32  	%r5, %r32, 7;
	and.b32  	%r6, %r32, 2147483632;
	and.b32  	%r7, %r32, 3;
	neg.s32 	%r8, %r6;
	mad.lo.s32 	%r44, %r34, %r2, %r1;
	mul.lo.s32 	%r9, %r44, %r33;
	mov.f64 	%fd193, 0d0000000000000000;
	mov.b32 	%r54, 0;
$L__BB0_3:
	setp.lt.u32 	%p26, %r32, 16;
	add.s32 	%r46, %r54, %r9;
	mul.lo.s32 	%r11, %r46, %r32;
	mov.f64 	%fd185, 0d0000000000000000;
	mov.b32 	%r58, 0;
	@%p26 bra 	$L__BB0_6;
	mov.f64 	%fd185, 0d0000000000000000;
	mov.u32 	%r55, %r11;
	mov.u32 	%r56, %r8;
$L__BB0_5:
	.pragma "nounroll";
	mul.wide.s32 	%rd25, %r55, 8;
	add.s64 	%rd26, %rd1, %rd25;
	ld.global.f64 	%fd115, [%rd26];
	add.f64 	%fd116, %fd185, %fd115;
	ld.global.f64 	%fd117, [%rd26+8];
	add.f64 	%fd118, %fd116, %fd117;
	ld.global.f64 	%fd119, [%rd26+16];
	add.f64 	%fd120, %fd118, %fd119;
	ld.global.f64 	%fd121, [%rd26+24];
	add.f64 	%fd122, %fd120, %fd121;
	ld.global.f64 	%fd123, [%rd26+32];
	add.f64 	%fd124, %fd122, %fd123;
	ld.global.f64 	%fd125, [%rd26+40];
	add.f64 	%fd126, %fd124, %fd125;
	ld.global.f64 	%fd127, [%rd26+48];
	add.f64 	%fd128, %fd126, %fd127;
	ld.global.f64 	%fd129, [%rd26+56];
	add.f64 	%fd130, %fd128, %fd129;
	ld.global.f64 	%fd131, [%rd26+64];
	add.f64 	%fd132, %fd130, %fd131;
	ld.global.f64 	%fd133, [%rd26+72];
	add.f64 	%fd134, %fd132, %fd133;
	ld.global.f64 	%fd135, [%rd26+80];
	add.f64 	%fd136, %fd134, %fd135;
	ld.global.f64 	%fd137, [%rd26+88];
	add.f64 	%fd138, %fd136, %fd137;
	ld.global.f64 	%fd139, [%rd26+96];
	add.f64 	%fd140, %fd138, %fd139;
	ld.global.f64 	%fd141, [%rd26+104];
	add.f64 	%fd142, %fd140, %fd141;
	ld.global.f64 	%fd143, [%rd26+112];
	add.f64 	%fd144, %fd142, %fd143;
	ld.global.f64 	%fd145, [%rd26+120];
	add.f64 	%fd185, %fd144, %fd145;
	add.s32 	%r56, %r56, 16;
	add.s32 	%r55, %r55, 16;
	setp.eq.s32 	%p27, %r56, 0;
	mov.u32 	%r58, %r6;
	@%p27 bra 	$L__BB0_6;
	bra.uni 	$L__BB0_5;
$L__BB0_6:
	setp.eq.s32 	%p28, %r4, 0;
	@%p28 bra 	$L__BB0_16;
	add.s32 	%r47, %r4, -1;
	setp.lt.u32 	%p29, %r47, 7;
	@%p29 bra 	$L__BB0_9;
	add.s32 	%r48, %r58, %r11;
	mul.wide.s32 	%rd27, %r48, 8;
	add.s64 	%rd28, %rd1, %rd27;
	ld.global.f64 	%fd147, [%rd28];
	add.f64 	%fd148, %fd185, %fd147;
	ld.global.f64 	%fd149, [%rd28+8];
	add.f64 	%fd150, %fd148, %fd149;
	ld.global.f64 	%fd151, [%rd28+16];
	add.f64 	%fd152, %fd150, %fd151;
	ld.global.f64 	%fd153, [%rd28+24];
	add.f64 	%fd154, %fd152, %fd153;
	ld.global.f64 	%fd155, [%rd28+32];
	add.f64 	%fd156, %fd154, %fd155;
	ld.global.f64 	%fd157, [%rd28+40];
	add.f64 	%fd158, %fd156, %fd157;
	ld.global.f64 	%fd159, [%rd28+48];
	add.f64 	%fd160, %fd158, %fd159;
	ld.global.f64 	%fd161, [%rd28+56];
	add.f64 	%fd185, %fd160, %fd161;
	add.s32 	%r58, %r58, 8;
$L__BB0_9:
	setp.eq.s32 	%p30, %r5, 0;
	@%p30 bra 	$L__BB0_16;
	add.s32 	%r49, %r5, -1;
	setp.lt.u32 	%p31, %r49, 3;
	@%p31 bra 	$L__BB0_12;
	add.s32 	%r50, %r58, %r11;
	mul.wide.s32 	%rd29, %r50, 8;
	add.s64 	%rd30, %rd1, %rd29;
	ld.global.f64 	%fd163, [%rd30];
	add.f64 	%fd164, %fd185, %fd163;
	ld.global.f64 	%fd165, [%rd30+8];
	add.f64 	%fd166, %fd164, %fd165;
	ld.global.f64 	%fd167, [%rd30+16];
	add.f64 	%fd168, %fd166, %fd167;
	ld.global.f64 	%fd169, [%rd30+24];
	add.f64 	%fd185, %fd168, %fd169;
	add.s32 	%r58, %r58, 4;
$L__BB0_12:
	setp.eq.s32 	%p32, %r7, 0;
	@%p32 bra 	$L__BB0_16;
	setp.eq.s32 	%p33, %r7, 1;
	add.s32 	%r51, %r58, %r11;
	mul.wide.s32 	%rd31, %r51, 8;
	add.s64 	%rd3, %rd1, %rd31;
	ld.global.f64 	%fd170, [%rd3];
	add.f64 	%fd185, %fd185, %fd170;
	@%p33 bra 	$L__BB0_16;
	setp.eq.s32 	%p34, %r7, 2;
	ld.global.f64 	%fd171, [%rd3+8];
	add.f64 	%fd185, %fd185, %fd171;
	@%p34 bra 	$L__BB0_16;
	ld.global.f64 	%fd172, [%rd3+16];
	add.f64 	%fd185, %fd185, %fd172;
$L__BB0_16:
	add.s32 	%r52, %r54, %r3;
	mul.wide.u32 	%rd32, %r52, 8;
	add.s64 	%rd33, %rd2, %rd32;
	ld.global.f64 	%fd173, [%rd33];
	sub.f64 	%fd174, %fd185, %fd173;
	setp.lt.f64 	%p35, %fd174, 0d0000000000000000;
	neg.f64 	%fd175, %fd174;
	selp.f64 	%fd176, %fd175, %fd174, %p35;
	fma.rn.f64 	%fd193, %fd176, %fd1, %fd193;
	add.s32 	%r54, %r54, 1;
	setp.eq.s32 	%p36, %r54, %r33;
	@%p36 bra 	$L__BB0_28;
	bra.uni 	$L__BB0_3;
$L__BB0_17:
	and.b32  	%r22, %r33, 7;
	setp.lt.u32 	%p3, %r33, 8;
	mov.f64 	%fd193, 0d0000000000000000;
	mov.b32 	%r62, 0;
	@%p3 bra 	$L__BB0_20;
	and.b32  	%r62, %r33, 2147483640;
	mov.f64 	%fd193, 0d0000000000000000;
	mov.b32 	%r60, 0;
$L__BB0_19:
	.pragma "nounroll";
	add.s32 	%r38, %r60, %r3;
	mul.wide.u32 	%rd7, %r38, 8;
	add.s64 	%rd8, %rd2, %rd7;
	ld.global.f64 	%fd34, [%rd8];
	mov.f64 	%fd35, 0d0000000000000000;
	sub.f64 	%fd36, %fd35, %fd34;
	setp.lt.f64 	%p4, %fd36, 0d0000000000000000;
	neg.f64 	%fd37, %fd36;
	selp.f64 	%fd38, %fd37, %fd36, %p4;
	fma.rn.f64 	%fd39, %fd38, %fd1, %fd193;
	ld.global.f64 	%fd40, [%rd8+8];
	sub.f64 	%fd41, %fd35, %fd40;
	setp.lt.f64 	%p5, %fd41, 0d0000000000000000;
	neg.f64 	%fd42, %fd41;
	selp.f64 	%fd43, %fd42, %fd41, %p5;
	fma.rn.f64 	%fd44, %fd43, %fd1, %fd39;
	ld.global.f64 	%fd45, [%rd8+16];
	sub.f64 	%fd46, %fd35, %fd45;
	setp.lt.f64 	%p6, %fd46, 0d0000000000000000;
	neg.f64 	%fd47, %fd46;
	selp.f64 	%fd48, %fd47, %fd46, %p6;
	fma.rn.f64 	%fd49, %fd48, %fd1, %fd44;
	ld.global.f64 	%fd50, [%rd8+24];
	sub.f64 	%fd51, %fd35, %fd50;
	setp.lt.f64 	%p7, %fd51, 0d0000000000000000;
	neg.f64 	%fd52, %fd51;
	selp.f64 	%fd53, %fd52, %fd51, %p7;
	fma.rn.f64 	%fd54, %fd53, %fd1, %fd49;
	ld.global.f64 	%fd55, [%rd8+32];
	sub.f64 	%fd56, %fd35, %fd55;
	setp.lt.f64 	%p8, %fd56, 0d0000000000000000;
	neg.f64 	%fd57, %fd56;
	selp.f64 	%fd58, %fd57, %fd56, %p8;
	fma.rn.f64 	%fd59, %fd58, %fd1, %fd54;
	ld.global.f64 	%fd60, [%rd8+40];
	sub.f64 	%fd61, %fd35, %fd60;
	setp.lt.f64 	%p9, %fd61, 0d0000000000000000;
	neg.f64 	%fd62, %fd61;
	selp.f64 	%fd63, %fd62, %fd61, %p9;
	fma.rn.f64 	%fd64, %fd63, %fd1, %fd59;
	ld.global.f64 	%fd65, [%rd8+48];
	sub.f64 	%fd66, %fd35, %fd65;
	setp.lt.f64 	%p10, %fd66, 0d0000000000000000;
	neg.f64 	%fd67, %fd66;
	selp.f64 	%fd68, %fd67, %fd66, %p10;
	fma.rn.f64 	%fd69, %fd68, %fd1, %fd64;
	ld.global.f64 	%fd70, [%rd8+56];
	sub.f64 	%fd71, %fd35, %fd70;
	setp.lt.f64 	%p11, %fd71, 0d0000000000000000;
	neg.f64 	%fd72, %fd71;
	selp.f64 	%fd73, %fd72, %fd71, %p11;
	fma.rn.f64 	%fd193, %fd73, %fd1, %fd69;
	add.s32 	%r60, %r60, 8;
	setp.ne.s32 	%p12, %r60, %r62;
	@%p12 bra 	$L__BB0_19;
$L__BB0_20:
	setp.eq.s32 	%p13, %r22, 0;
	@%p13 bra 	$L__BB0_28;
	and.b32  	%r27, %r33, 3;
	setp.lt.u32 	%p14, %r22, 4;
	@%p14 bra 	$L__BB0_23;
	add.s32 	%r39, %r62, %r3;
	mul.wide.u32 	%rd9, %r39, 8;
	add.s64 	%rd10, %rd2, %rd9;
	ld.global.f64 	%fd75, [%rd10];
	mov.f64 	%fd76, 0d0000000000000000;
	sub.f64 	%fd77, %fd76, %fd75;
	setp.lt.f64 	%p15, %fd77, 0d0000000000000000;
	neg.f64 	%fd78, %fd77;
	selp.f64 	%fd79, %fd78, %fd77, %p15;
	fma.rn.f64 	%fd80, %fd79, %fd1, %fd193;
	cvt.u64.u32 	%rd11, %r3;
	cvt.u64.u32 	%rd12, %r62;
	add.s64 	%rd13, %rd12, %rd11;
	shl.b64 	%rd14, %rd13, 3;
	add.s64 	%rd15, %rd2, %rd14;
	ld.global.f64 	%fd81, [%rd15+8];
	sub.f64 	%fd82, %fd76, %fd81;
	setp.lt.f64 	%p16, %fd82, 0d0000000000000000;
	neg.f64 	%fd83, %fd82;
	selp.f64 	%fd84, %fd83, %fd82, %p16;
	fma.rn.f64 	%fd85, %fd84, %fd1, %fd80;
	ld.global.f64 	%fd86, [%rd15+16];
	sub.f64 	%fd87, %fd76, %fd86;
	setp.lt.f64 	%p17, %fd87, 0d0000000000000000;
	neg.f64 	%fd88, %fd87;
	selp.f64 	%fd89, %fd88, %fd87, %p17;
	fma.rn.f64 	%fd90, %fd89, %fd1, %fd85;
	ld.global.f64 	%fd91, [%rd15+24];
	sub.f64 	%fd92, %fd76, %fd91;
	setp.lt.f64 	%p18, %fd92, 0d0000000000000000;
	neg.f64 	%fd93, %fd92;
	selp.f64 	%fd94, %fd93, %fd92, %p18;
	fma.rn.f64 	%fd193, %fd94, %fd1, %fd90;
	add.s32 	%r62, %r62, 4;
$L__BB0_23:
	setp.eq.s32 	%p19, %r27, 0;
	@%p19 bra 	$L__BB0_28;
	setp.eq.s32 	%p20, %r27, 1;
	@%p20 bra 	$L__BB0_26;
	add.s32 	%r40, %r62, %r3;
	mul.wide.u32 	%rd16, %r40, 8;
	add.s64 	%rd17, %rd2, %rd16;
	ld.global.f64 	%fd96, [%rd17];
	mov.f64 	%fd97, 0d0000000000000000;
	sub.f64 	%fd98, %fd97, %fd96;
	setp.lt.f64 	%p21, %fd98, 0d0000000000000000;
	neg.f64 	%fd99, %fd98;
	selp.f64 	%fd100, %fd99, %fd98, %p21;
	fma.rn.f64 	%fd101, %fd100, %fd1, %fd193;
	cvt.u64.u32 	%rd18, %r3;
	cvt.u64.u32 	%rd19, %r62;
	add.s64 	%rd20, %rd19, %rd18;
	shl.b64 	%rd21, %rd20, 3;
	add.s64 	%rd22, %rd2, %rd21;
	ld.global.f64 	%fd102, [%rd22+8];
	sub.f64 	%fd103, %fd97, %fd102;
	setp.lt.f64 	%p22, %fd103, 0d0000000000000000;
	neg.f64 	%fd104, %fd103;
	selp.f64 	%fd105, %fd104, %fd103, %p22;
	fma.rn.f64 	%fd193, %fd105, %fd1, %fd101;
	add.s32 	%r62, %r62, 2;
$L__BB0_26:
	and.b32  	%r41, %r33, 1;
	setp.eq.b32 	%p23, %r41, 1;
	not.pred 	%p24, %p23;
	@%p24 bra 	$L__BB0_28;
	add.s32 	%r42, %r62, %r3;
	mul.wide.u32 	%rd23, %r42, 8;
	add.s64 	%rd24, %rd2, %rd23;
	ld.global.f64 	%fd106, [%rd24];
	mov.f64 	%fd107, 0d0000000000000000;
	sub.f64 	%fd108, %fd107, %fd106;
	setp.lt.f64 	%p25, %fd108, 0d0000000000000000;
	neg.f64 	%fd109, %fd108;
	selp.f64 	%fd110, %fd109, %fd108, %p25;
	fma.rn.f64 	%fd193, %fd110, %fd1, %fd193;
$L__BB0_28:
	ld.param.u64 	%rd37, [_Z22stock_accelerate_step2PdS_S_iii_param_0];
	cvta.to.global.u64 	%rd34, %rd37;
	mad.lo.s32 	%r53, %r34, %r2, %r1;
	mul.wide.s32 	%rd35, %r53, 8;
	add.s64 	%rd36, %rd34, %rd35;
	st.global.f64 	[%rd36], %fd193;
	ret;

}


// ===== COMPILED SASS (sm_100) =====

	.target	sm_100

	.elftype	@"ET_EXEC"


//--------------------- .note.nv.tkinfo           --------------------------
	.section	.note.nv.tkinfo,"",@"SHT_NOTE"
	.sectionflags	@"SHF_NOTE_NV_TKINFO"
	.tkinfo
        /*0018*/ 	.word	0x00000002
        /*0030*/ 	.string	""
        /*0030*/ 	.string	"ptxas"
        /*0030*/ 	.string	"Cuda compilation tools, release 13.0, V13.0.88"
        /*0030*/ 	.string	"Build cuda_13.0.r13.0/compiler.36424714_0"
        /*0030*/ 	.string	"-arch sm_100 -m 64 "



//--------------------- .note.nv.cuinfo           --------------------------
	.section	.note.nv.cuinfo,"",@"SHT_NOTE"
	.sectionflags	@"SHF_NOTE_NV_CUINFO"
        /*0018*/ 	.short	0x0002
        /*001a*/ 	.short	0x0064
        /*001c*/ 	.short	0x0082
	.zero		2


//--------------------- .nv.info                  --------------------------
	.section	.nv.info,"",@"SHT_CUDA_INFO"
	.align	4


	//----- nvinfo : EIATTR_REGCOUNT
	.align		4
        /*0000*/ 	.byte	0x04, 0x2f
        /*0002*/ 	.short	(.L_1 - .L_0)
	.align		4
.L_0:
        /*0004*/ 	.word	index@(_Z22stock_accelerate_step2PdS_S_iii)
        /*0008*/ 	.word	0x00000020


	//----- nvinfo : EIATTR_FRAME_SIZE
	.align		4
.L_1:
        /*000c*/ 	.byte	0x04, 0x11
        /*000e*/ 	.short	(.L_3 - .L_2)
	.align		4
.L_2:
        /*0010*/ 	.word	index@(_Z22stock_accelerate_step2PdS_S_iii)
        /*0014*/ 	.word	0x00000000


	//----- nvinfo : EIATTR_MIN_STACK_SIZE
	.align		4
.L_3:
        /*0018*/ 	.byte	0x04, 0x12
        /*001a*/ 	.short	(.L_5 - .L_4)
	.align		4
.L_4:
        /*001c*/ 	.word	index@(_Z22stock_accelerate_step2PdS_S_iii)
        /*0020*/ 	.word	0x00000000
.L_5:


//--------------------- .nv.compat                --------------------------
	.section	.nv.compat,"",@"SHT_CUDA_COMPAT_INFO"
	.align	4
        /*0000*/ 	.byte	0x02, 0x09, 0x00, 0x00, 0x02, 0x02, 0x01, 0x00, 0x02, 0x05, 0x05, 0x00, 0x03, 0x07, 0x01, 0x01
        /*0010*/ 	.byte	0x02, 0x03, 0x00, 0x00, 0x02, 0x06, 0x01, 0x00, 0x04, 0x0b, 0x08, 0x00, 0x01, 0x00, 0x00, 0x00
        /*0020*/ 	.byte	0x00, 0x00, 0x00, 0x00


//--------------------- .nv.info._Z22stock_accelerate_step2PdS_S_iii --------------------------
	.section	.nv.info._Z22stock_accelerate_step2PdS_S_iii,"",@"SHT_CUDA_INFO"
	.sectionflags	@""
	.align	4


	//----- nvinfo : EIATTR_CUDA_API_VERSION
	.align		4
        /*0000*/ 	.byte	0x04, 0x37
        /*0002*/ 	.short	(.L_7 - .L_6)
.L_6:
        /*0004*/ 	.word	0x00000082


	//----- nvinfo : EIATTR_KPARAM_INFO
	.align		4
.L_7:
        /*0008*/ 	.byte	0x04, 0x17
        /*000a*/ 	.short	(.L_9 - .L_8)
.L_8:
        /*000c*/ 	.word	0x00000000
        /*0010*/ 	.short	0x0005
        /*0012*/ 	.short	0x0020
        /*0014*/ 	.byte	0x00, 0xf0, 0x11, 0x00


	//----- nvinfo : EIATTR_KPARAM_INFO
	.align		4
.L_9:
        /*0018*/ 	.byte	0x04, 0x17
        /*001a*/ 	.short	(.L_11 - .L_10)
.L_10:
        /*001c*/ 	.word	0x00000000
        /*0020*/ 	.short	0x0004
        /*0022*/ 	.short	0x001c
        /*0024*/ 	.byte	0x00, 0xf0, 0x11, 0x00


	//----- nvinfo : EIATTR_KPARAM_INFO
	.align		4
.L_11:
        /*0028*/ 	.byte	0x04, 0x17
        /*002a*/ 	.short	(.L_13 - .L_12)
.L_12:
        /*002c*/ 	.word	0x00000000
        /*0030*/ 	.short	0x0003
        /*0032*/ 	.short	0x0018
        /*0034*/ 	.byte	0x00, 0xf0, 0x11, 0x00


	//----- nvinfo : EIATTR_KPARAM_INFO
	.align		4
.L_13:
        /*0038*/ 	.byte	0x04, 0x17
        /*003a*/ 	.short	(.L_15 - .L_14)
.L_14:
        /*003c*/ 	.word	0x00000000
        /*0040*/ 	.short	0x0002
        /*0042*/ 	.short	0x0010
        /*0044*/ 	.byte	0x00, 0xf5, 0x21, 0x00


	//----- nvinfo : EIATTR_KPARAM_INFO
	.align		4
.L_15:
        /*0048*/ 	.byte	0x04, 0x17
        /*004a*/ 	.short	(.L_17 - .L_16)
.L_16:
        /*004c*/ 	.word	0x00000000
        /*0050*/ 	.short	0x0001
        /*0052*/ 	.short	0x0008
        /*0054*/ 	.byte	0x00, 0xf5, 0x21, 0x00


	//----- nvinfo : EIATTR_KPARAM_INFO
	.align		4
.L_17:
        /*0058*/ 	.byte	0x04, 0x17
        /*005a*/ 	.short	(.L_19 - .L_18)
.L_18:
        /*005c*/ 	.word	0x00000000
        /*0060*/ 	.short	0x0000
        /*0062*/ 	.short	0x0000
        /*0064*/ 	.byte	0x00, 0xf5, 0x21, 0x00


	//----- nvinfo : EIATTR_SPARSE_MMA_MASK
	.align		4
.L_19:
        /*0068*/ 	.byte	0x03, 0x50
        /*006a*/ 	.short	0x0000


	//----- nvinfo : EIATTR_MAXREG_COUNT
	.align		4
        /*006c*/ 	.byte	0x03, 0x1b
        /*006e*/ 	.short	0x00ff


	//----- nvinfo : EIATTR_MERCURY_ISA_VERSION
	.align		4
        /*0070*/ 	.byte	0x03, 0x5f
        /*0072*/ 	.short	0x0101


	//----- nvinfo : EIATTR_VRC_CTA_INIT_COUNT
	.align		4
        /*0074*/ 	.byte	0x02, 0x4a
	.zero		1
	.zero		1


	//----- nvinfo : EIATTR_EXIT_INSTR_OFFSETS
	.align		4
        /*0078*/ 	.byte	0x04, 0x1c
        /*007a*/ 	.short	(.L_21 - .L_20)


	//   ....[0]....
.L_20:
        /*007c*/ 	.word	0x000012c0


	//----- nvinfo : EIATTR_CBANK_PARAM_SIZE
	.align		4
.L_21:
        /*0080*/ 	.byte	0x03, 0x19
        /*0082*/ 	.short	0x0024


	//----- nvinfo : EIATTR_PARAM_CBANK
	.align		4
        /*0084*/ 	.byte	0x04, 0x0a
        /*0086*/ 	.short	(.L_23 - .L_22)
	.align		4
.L_22:
        /*0088*/ 	.word	index@(.nv.constant0._Z22stock_accelerate_step2PdS_S_iii)
        /*008c*/ 	.short	0x0380
        /*008e*/ 	.short	0x0024


	//----- nvinfo : EIATTR_SW_WAR
	.align		4
.L_23:
        /*0090*/ 	.byte	0x04, 0x36
        /*0092*/ 	.short	(.L_25 - .L_24)
.L_24:
        /*0094*/ 	.word	0x00000008
.L_25:


//--------------------- .nv.callgraph             --------------------------
	.section	.nv.callgraph,"",@"SHT_CUDA_CALLGRAPH"
	.align	4
	.sectionentsize	8
	.align		4
        /*0000*/ 	.word	0x00000000
	.align		4
        /*0004*/ 	.word	0xffffffff
	.align		4
        /*0008*/ 	.word	0x00000000
	.align		4
        /*000c*/ 	.word	0xfffffffe
	.align		4
        /*0010*/ 	.word	0x00000000
	.align		4
        /*0014*/ 	.word	0xfffffffd
	.align		4
        /*0018*/ 	.word	0x00000000
	.align		4
        /*001c*/ 	.word	0xfffffffc


//--------------------- .text._Z22stock_accelerate_step2PdS_S_iii --------------------------
	.section	.text._Z22stock_accelerate_step2PdS_S_iii,"ax",@progbits
	.align	128
        .global         _Z22stock_accelerate_step2PdS_S_iii
        .type           _Z22stock_accelerate_step2PdS_S_iii,@function
        .size           _Z22stock_accelerate_step2PdS_S_iii,(.L_x_13 - _Z22stock_accelerate_step2PdS_S_iii)
        .other          _Z22stock_accelerate_step2PdS_S_iii,@"STO_CUDA_ENTRY STV_DEFAULT"
_Z22stock_accelerate_step2PdS_S_iii:
.text._Z22stock_accelerate_step2PdS_S_iii:
[----:B------:R-:W-:Y:S01]  /*0000*/  LDC R1, c[0x0][0x37c] ;  /* 0x0000df00ff017b82 */ /* 0x000fe20000000800 */
[----:B------:R-:W0:Y:S01]  /*0010*/  LDCU UR6, c[0x0][0x39c] ;  /* 0x00007380ff0677ac */ /* 0x000e220008000800 */
[----:B------:R-:W1:Y:S06]  /*0020*/  S2R R0, SR_TID.X ;  /* 0x0000000000007919 */ /* 0x000e6c0000002100 */
[----:B------:R-:W2:Y:S01]  /*0030*/  S2UR UR9, SR_CTAID.Y ;  /* 0x00000000000979c3 */ /* 0x000ea20000002600 */
[----:B------:R-:W-:Y:S01]  /*0040*/  CS2R R10, SRZ ;  /* 0x00000000000a7805 */ /* 0x000fe2000001ff00 */
[----:B------:R-:W3:Y:S01]  /*0050*/  LDCU.64 UR10, c[0x0][0x358] ;  /* 0x00006b00ff0a77ac */ /* 0x000ee20008000a00 */
[----:B0-----:R-:W-:-:S09]  /*0060*/  UISETP.GE.AND UP0, UPT, UR6, 0x1, UPT ;  /* 0x000000010600788c */ /* 0x001fd2000bf06270 */
[----:B---3--:R-:W-:Y:S05]  /*0070*/  BRA.U !UP0, `(.L_x_0) ;  /* 0x00000011087c7547 */ /* 0x008fea000b800000 */
[----:B------:R-:W0:Y:S01]  /*0080*/  LDC R6, c[0x0][0x398] ;  /* 0x0000e600ff067b82 */ /* 0x000e220000000800 */
[C---:B-1----:R-:W-:Y:S02]  /*0090*/  VIADD R8, R0.reuse, 0x1 ;  /* 0x0000000100087836 */ /* 0x042fe40000000000 */
[----:B------:R-:W-:-:S04]  /*00a0*/  IMAD R2, R0, UR6, RZ ;  /* 0x0000000600027c24 */ /* 0x000fc8000f8e02ff */
[----:B------:R-:W1:Y:S01]  /*00b0*/  I2F.F64.U32 R8, R8 ;  /* 0x0000000800087312 */ /* 0x000e620000201800 */
[----:B0-----:R-:W-:-:S13]  /*00c0*/  ISETP.GE.AND P0, PT, R6, 0x1, PT ;  /* 0x000000010600780c */ /* 0x001fda0003f06270 */
[----:B-1----:R-:W-:Y:S05]  /*00d0*/  @!P0 BRA `(.L_x_1) ;  /* 0x0000000800048947 */ /* 0x002fea0003800000 */
[----:B------:R-:W2:Y:S01]  /*00e0*/  LDC R13, c[0x0][0x3a0] ;  /* 0x0000e800ff0d7b82 */ /* 0x000ea20000000800 */
[C---:B------:R-:W-:Y:S02]  /*00f0*/  LOP3.LUT R4, R6.reuse, 0x7ffffff0, RZ, 0xc0, !PT ;  /* 0x7ffffff006047812 */ /* 0x040fe400078ec0ff */
[----:B------:R-:W-:Y:S02]  /*0100*/  CS2R R10, SRZ ;  /* 0x00000000000a7805 */ /* 0x000fe4000001ff00 */
[C---:B------:R-:W-:Y:S01]  /*0110*/  LOP3.LUT R3, R6.reuse, 0xf, RZ, 0xc0, !PT ;  /* 0x0000000f06037812 */ /* 0x040fe200078ec0ff */
[----:B------:R-:W-:Y:S01]  /*0120*/  UMOV UR4, URZ ;  /* 0x000000ff00047c82 */ /* 0x000fe20008000000 */
[C---:B------:R-:W-:Y:S01]  /*0130*/  LOP3.LUT R5, R6.reuse, 0x7, RZ, 0xc0, !PT ;  /* 0x0000000706057812 */ /* 0x040fe200078ec0ff */
[----:B------:R-:W-:Y:S01]  /*0140*/  IMAD.MOV R7, RZ, RZ, -R4 ;  /* 0x000000ffff077224 */ /* 0x000fe200078e0a04 */
[----:B------:R-:W-:Y:S01]  /*0150*/  LOP3.LUT R6, R6, 0x3, RZ, 0xc0, !PT ;  /* 0x0000000306067812 */ /* 0x000fe200078ec0ff */
[----:B--2---:R-:W-:-:S07]  /*0160*/  IMAD R24, R13, UR9, R0 ;  /* 0x000000090d187c24 */ /* 0x004fce000f8e0200 */
.L_x_7:
[----:B------:R-:W0:Y:S01]  /*0170*/  LDC.64 R12, c[0x0][0x398] ;  /* 0x0000e600ff0c7b82 */ /* 0x000e220000000a00 */
[----:B------:R-:W-:Y:S01]  /*0180*/  IMAD.MOV.U32 R26, RZ, RZ, RZ ;  /* 0x000000ffff1a7224 */ /* 0x000fe200078e00ff */
[----:B------:R-:W-:Y:S02]  /*0190*/  CS2R R20, SRZ ;  /* 0x0000000000147805 */ /* 0x000fe4000001ff00 */
[----:B0-----:R-:W-:Y:S01]  /*01a0*/  ISETP.GE.U32.AND P0, PT, R12, 0x10, PT ;  /* 0x000000100c00780c */ /* 0x001fe20003f06070 */
[----:B------:R-:W-:-:S04]  /*01b0*/  IMAD R25, R24, R13, UR4 ;  /* 0x0000000418197e24 */ /* 0x000fc8000f8e020d */
[----:B------:R-:W-:-:S08]  /*01c0*/  IMAD R25, R25, R12, RZ ;  /* 0x0000000c19197224 */ /* 0x000fd000078e02ff */
[----:B------:R-:W-:Y:S05]  /*01d0*/  @!P0 BRA `(.L_x_2) ;  /* 0x0000000000a88947 */ /* 0x000fea0003800000 */
[----:B------:R-:W-:Y:S01]  /*01e0*/  IMAD.MOV.U32 R26, RZ, RZ, R25 ;  /* 0x000000ffff1a7224 */ /* 0x000fe200078e0019 */
[----:B------:R-:W-:Y:S01]  /*01f0*/  CS2R R20, SRZ ;  /* 0x0000000000147805 */ /* 0x000fe2000001ff00 */
[----:B------:R-:W-:-:S07]  /*0200*/  IMAD.MOV.U32 R27, RZ, RZ, R7 ;  /* 0x000000ffff1b7224 */ /* 0x000fce00078e0007 */
.L_x_3:
[----:B------:R-:W0:Y:S02]  /*0210*/  LDC.64 R12, c[0x0][0x390] ;  /* 0x0000e400ff0c7b82 */ /* 0x000e240000000a00 */
[----:B0-----:R-:W-:-:S05]  /*0220*/  IMAD.WIDE R12, R26, 0x8, R12 ;  /* 0x000000081a0c7825 */ /* 0x001fca00078e020c */
[----:B------:R-:W2:Y:S04]  /*0230*/  LDG.E.64 R18, desc[UR10][R12.64] ;  /* 0x0000000a0c127981 */ /* 0x000ea8000c1e1b00 */
[----:B------:R-:W3:Y:S04]  /*0240*/  LDG.E.64 R16, desc[UR10][R12.64+0x8] ;  /* 0x0000080a0c107981 */ /* 0x000ee8000c1e1b00 */
[----:B------:R-:W4:Y:S04]  /*0250*/  LDG.E.64 R14, desc[UR10][R12.64+0x10] ;  /* 0x0000100a0c0e7981 */ /* 0x000f28000c1e1b00 */
[----:B------:R-:W5:Y:S01]  /*0260*/  LDG.E.64 R22, desc[UR10][R12.64+0x18] ;  /* 0x0000180a0c167981 */ /* 0x000f62000c1e1b00 */
[----:B--2---:R-:W-:-:S03]  /*0270*/  DADD R18, R18, R20 ;  /* 0x0000000012127229 */ /* 0x004fc60000000014 */
[----:B------:R-:W2:Y:S05]  /*0280*/  LDG.E.64 R20, desc[UR10][R12.64+0x20] ;  /* 0x0000200a0c147981 */ /* 0x000eaa000c1e1b00 */
[----:B---3--:R-:W-:Y:S02]  /*0290*/  DADD R16, R18, R16 ;  /* 0x0000000012107229 */ /* 0x008fe40000000010 */
[----:B------:R-:W3:Y:S06]  /*02a0*/  LDG.E.64 R18, desc[UR10][R12.64+0x38] ;  /* 0x0000380a0c127981 */ /* 0x000eec000c1e1b00 */
[----:B----4-:R-:W-:Y:S01]  /*02b0*/  DADD R16, R16, R14 ;  /* 0x0000000010107229 */ /* 0x010fe2000000000e */
[----:B------:R-:W4:Y:S07]  /*02c0*/  LDG.E.64 R14, desc[UR10][R12.64+0x28] ;  /* 0x0000280a0c0e7981 */ /* 0x000f2e000c1e1b00 */
[----:B-----5:R-:W-:-:S02]  /*02d0*/  DADD R22, R16, R22 ;  /* 0x0000000010167229 */ /* 0x020fc40000000016 */
[----:B------:R-:W5:Y:S06]  /*02e0*/  LDG.E.64 R16, desc[UR10][R12.64+0x30] ;  /* 0x0000300a0c107981 */ /* 0x000f6c000c1e1b00 */
[----:B--2---:R-:W-:Y:S02]  /*02f0*/  DADD R20, R22, R20 ;  /* 0x0000000016147229 */ /* 0x004fe40000000014 */
[----:B------:R-:W2:Y:S06]  /*0300*/  LDG.E.64 R22, desc[UR10][R12.64+0x58] ;  /* 0x0000580a0c167981 */ /* 0x000eac000c1e1b00 */
[----:B----4-:R-:W-:Y:S01]  /*0310*/  DADD R20, R20, R14 ;  /* 0x0000000014147229 */ /* 0x010fe2000000000e */
[----:B------:R-:W4:Y:S07]  /*0320*/  LDG.E.64 R14, desc[UR10][R12.64+0x40] ;  /* 0x0000400a0c0e7981 */ /* 0x000f2e000c1e1b00 */
[----:B-----5:R-:W-:Y:S01]  /*0330*/  DADD R20, R20, R16 ;  /* 0x0000000014147229 */ /* 0x020fe20000000010 */
[----:B------:R-:W5:Y:S07]  /*0340*/  LDG.E.64 R16, desc[UR10][R12.64+0x48] ;  /* 0x0000480a0c107981 */ /* 0x000f6e000c1e1b00 */
[----:B---3--:R-:W-:-:S02]  /*0350*/  DADD R18, R20, R18 ;  /* 0x0000000014127229 */ /* 0x008fc40000000012 */
[----:B------:R-:W3:Y:S06]  /*0360*/  LDG.E.64 R20, desc[UR10][R12.64+0x50] ;  /* 0x0000500a0c147981 */ /* 0x000eec000c1e1b00 */
[----:B----4-:R-:W-:Y:S02]  /*0370*/  DADD R14, R18, R14 ;  /* 0x00000000120e7229 */ /* 0x010fe4000000000e */
[----:B------:R-:W4:Y:S06]  /*0380*/  LDG.E.64 R18, desc[UR10][R12.64+0x70] ;  /* 0x0000700a0c127981 */ /* 0x000f2c000c1e1b00 */
[----:B-----5:R-:W-:-:S02]  /*0390*/  DADD R16, R14, R16 ;  /* 0x000000000e107229 */ /* 0x020fc40000000010 */
[----:B------:R-:W5:Y:S06]  /*03a0*/  LDG.E.64 R14, desc[UR10][R12.64+0x60] ;  /* 0x0000600a0c0e7981 */ /* 0x000f6c000c1e1b00 */
[----:B---3--:R-:W-:Y:S02]  /*03b0*/  DADD R20, R16, R20 ;  /* 0x0000000010147229 */ /* 0x008fe40000000014 */
[----:B------:R-:W3:Y:S06]  /*03c0*/  LDG.E.64 R16, desc[UR10][R12.64+0x68] ;  /* 0x0000680a0c107981 */ /* 0x000eec000c1e1b00 */
[----:B--2---:R-:W-:-:S02]  /*03d0*/  DADD R22, R20, R22 ;  /* 0x0000000014167229 */ /* 0x004fc40000000016 */
[----:B------:R-:W2:Y:S01]  /*03e0*/  LDG.E.64 R20, desc[UR10][R12.64+0x78] ;  /* 0x0000780a0c147981 */ /* 0x000ea2000c1e1b00 */
[----:B------:R-:W-:-:S05]  /*03f0*/  VIADD R27, R27, 0x10 ;  /* 0x000000101b1b7836 */ /* 0x000fca0000000000 */
[----:B------:R-:W-:Y:S01]  /*0400*/  ISETP.NE.AND P0, PT, R27, RZ, PT ;  /* 0x000000ff1b00720c */ /* 0x000fe20003f05270 */
[----:B------:R-:W-:Y:S01]  /*0410*/  VIADD R26, R26, 0x10 ;  /* 0x000000101a1a7836 */ /* 0x000fe20000000000 */
[----:B-----5:R-:W-:-:S08]  /*0420*/  DADD R14, R22, R14 ;  /* 0x00000000160e7229 */ /* 0x020fd0000000000e */
[----:B---3--:R-:W-:-:S08]  /*0430*/  DADD R14, R14, R16 ;  /* 0x000000000e0e7229 */ /* 0x008fd00000000010 */
[----:B----4-:R-:W-:-:S08]  /*0440*/  DADD R14, R14, R18 ;  /* 0x000000000e0e7229 */ /* 0x010fd00000000012 */
[----:B--2---:R-:W-:Y:S01]  /*0450*/  DADD R20, R14, R20 ;  /* 0x000000000e147229 */ /* 0x004fe20000000014 */
[----:B------:R-:W-:Y:S10]  /*0460*/  @P0 BRA `(.L_x_3) ;  /* 0xfffffffc00680947 */ /* 0x000ff4000383ffff */
[----:B------:R-:W-:-:S07]  /*0470*/  IMAD.MOV.U32 R26, RZ, RZ, R4 ;  /* 0x000000ffff1a7224 */ /* 0x000fce00078e0004 */
.L_x_2:
[----:B------:R-:W-:-:S13]  /*0480*/  ISETP.NE.AND P0, PT, R3, RZ, PT ;  /* 0x000000ff0300720c */ /* 0x000fda0003f05270 */
[----:B------:R-:W-:Y:S05]  /*0490*/  @!P0 BRA `(.L_x_4) ;  /* 0x0000000000d88947 */ /* 0x000fea0003800000 */
[----:B------:R-:W-:Y:S01]  /*04a0*/  VIADD R12, R3, 0xffffffff ;  /* 0xffffffff030c7836 */ /* 0x000fe20000000000 */
[----:B------:R-:W-:-:S04]  /*04b0*/  ISETP.NE.AND P1, PT, R5, RZ, PT ;  /* 0x000000ff0500720c */ /* 0x000fc80003f25270 */
[----:B------:R-:W-:-:S13]  /*04c0*/  ISETP.GE.U32.AND P0, PT, R12, 0x7, PT ;  /* 0x000000070c00780c */ /* 0x000fda0003f06070 */
[----:B------:R-:W-:Y:S05]  /*04d0*/  @!P0 BRA `(.L_x_5) ;  /* 0x0000000000508947 */ /* 0x000fea0003800000 */
[----:B------:R-:W0:Y:S01]  /*04e0*/  LDC.64 R14, c[0x0][0x390] ;  /* 0x0000e400ff0e7b82 */ /* 0x000e220000000a00 */
[----:B------:R-:W-:-:S04]  /*04f0*/  IMAD.IADD R13, R25, 0x1, R26 ;  /* 0x00000001190d7824 */ /* 0x000fc800078e021a */
[----:B0-----:R-:W-:-:S05]  /*0500*/  IMAD.WIDE R14, R13, 0x8, R14 ;  /* 0x000000080d0e7825 */ /* 0x001fca00078e020e */
[----:B------:R-:W2:Y:S04]  /*0510*/  LDG.E.64 R18, desc[UR10][R14.64] ;  /* 0x0000000a0e127981 */ /* 0x000ea8000c1e1b00 */
[----:B------:R-:W3:Y:S04]  /*0520*/  LDG.E.64 R16, desc[UR10][R14.64+0x8] ;  /* 0x0000080a0e107981 */ /* 0x000ee8000c1e1b00 */
[----:B------:R-:W4:Y:S04]  /*0530*/  LDG.E.64 R22, desc[UR10][R14.64+0x10] ;  /* 0x0000100a0e167981 */ /* 0x000f28000c1e1b00 */
[----:B------:R-:W5:Y:S04]  /*0540*/  LDG.E.64 R12, desc[UR10][R14.64+0x18] ;  /* 0x0000180a0e0c7981 */ /* 0x000f68000c1e1b00 */
[----:B------:R-:W5:Y:S01]  /*0550*/  LDG.E.64 R28, desc[UR10][R14.64+0x38] ;  /* 0x0000380a0e1c7981 */ /* 0x000f62000c1e1b00 */
[----:B--2---:R-:W-:-:S03]  /*0560*/  DADD R18, R20, R18 ;  /* 0x0000000014127229 */ /* 0x004fc60000000012 */
[----:B------:R-:W2:Y:S05]  /*0570*/  LDG.E.64 R20, desc[UR10][R14.64+0x20] ;  /* 0x0000200a0e147981 */ /* 0x000eaa000c1e1b00 */
[----:B---3--:R-:W-:Y:S02]  /*0580*/  DADD R16, R18, R16 ;  /* 0x0000000012107229 */ /* 0x008fe40000000010 */
[----:B------:R-:W3:Y:S06]  /*0590*/  LDG.E.64 R18, desc[UR10][R14.64+0x28] ;  /* 0x0000280a0e127981 */ /* 0x000eec000c1e1b00 */
[----:B----4-:R-:W-:-:S02]  /*05a0*/  DADD R22, R16, R22 ;  /* 0x0000000010167229 */ /* 0x010fc40000000016 */
[----:B------:R-:W4:Y:S06]  /*05b0*/  LDG.E.64 R16, desc[UR10][R14.64+0x30] ;  /* 0x0000300a0e107981 */ /* 0x000f2c000c1e1b00 */
[----:B-----5:R-:W-:Y:S01]  /*05c0*/  DADD R12, R22, R12 ;  /* 0x00000000160c7229 */ /* 0x020fe2000000000c */
[----:B------:R-:W-:-:S07]  /*05d0*/  VIADD R26, R26, 0x8 ;  /* 0x000000081a1a7836 */ /* 0x000fce0000000000 */
[----:B--2---:R-:W-:-:S08]  /*05e0*/  DADD R12, R12, R20 ;  /* 0x000000000c0c7229 */ /* 0x004fd00000000014 */
[----:B---3--:R-:W-:-:S08]  /*05f0*/  DADD R12, R12, R18 ;  /* 0x000000000c0c7229 */ /* 0x008fd00000000012 */
[----:B----4-:R-:W-:-:S08]  /*0600*/  DADD R12, R12, R16 ;  /* 0x000000000c0c7229 */ /* 0x010fd00000000010 */
[----:B------:R-:W-:-:S11]  /*0610*/  DADD R20, R12, R28 ;  /* 0x000000000c147229 */ /* 0x000fd6000000001c */
.L_x_5:
        /* <DEDUP_REMOVED lines=11> */
[----:B------:R-:W5:Y:S01]  /*06d0*/  LDG.E.64 R12, desc[UR10][R22.64+0x18] ;  /* 0x0000180a160c7981 */ /* 0x000f62000c1e1b00 */
[----:B------:R-:W-:Y:S01]  /*06e0*/  VIADD R26, R26, 0x4 ;  /* 0x000000041a1a7836 */ /* 0x000fe20000000000 */
[----:B--2---:R-:W-:-:S08]  /*06f0*/  DADD R18, R20, R18 ;  /* 0x0000000014127229 */ /* 0x004fd00000000012 */
[----:B---3--:R-:W-:-:S08]  /*0700*/  DADD R16, R18, R16 ;  /* 0x0000000012107229 */ /* 0x008fd00000000010 */
[----:B----4-:R-:W-:-:S08]  /*0710*/  DADD R14, R16, R14 ;  /* 0x00000000100e7229 */ /* 0x010fd0000000000e */
[----:B-----5:R-:W-:-:S11]  /*0720*/  DADD R20, R14, R12 ;  /* 0x000000000e147229 */ /* 0x020fd6000000000c */
.L_x_6:
[----:B------:R-:W-:Y:S05]  /*0730*/  @!P1 BRA `(.L_x_4) ;  /* 0x0000000000309947 */ /* 0x000fea0003800000 */
[----:B------:R-:W0:Y:S01]  /*0740*/  LDC.64 R12, c[0x0][0x390] ;  /* 0x0000e400ff0c7b82 */ /* 0x000e220000000a00 */
[----:B------:R-:W-:-:S04]  /*0750*/  IMAD.IADD R17, R25, 0x1, R26 ;  /* 0x0000000119117824 */ /* 0x000fc800078e021a */
[----:B0-----:R-:W-:-:S05]  /*0760*/  IMAD.WIDE R16, R17, 0x8, R12 ;  /* 0x0000000811107825 */ /* 0x001fca00078e020c */
[----:B------:R-:W2:Y:S01]  /*0770*/  LDG.E.64 R12, desc[UR10][R16.64] ;  /* 0x0000000a100c7981 */ /* 0x000ea2000c1e1b00 */
[----:B------:R-:W-:Y:S01]  /*0780*/  ISETP.NE.AND P0, PT, R6, 0x1, PT ;  /* 0x000000010600780c */ /* 0x000fe20003f05270 */
[----:B--2---:R-:W-:-:S12]  /*0790*/  DADD R20, R20, R12 ;  /* 0x0000000014147229 */ /* 0x004fd8000000000c */
[----:B------:R-:W-:Y:S05]  /*07a0*/  @!P0 BRA `(.L_x_4) ;  /* 0x0000000000148947 */ /* 0x000fea0003800000 */
[----:B------:R-:W-:Y:S01]  /*07b0*/  ISETP.NE.AND P0, PT, R6, 0x2, PT ;  /* 0x000000020600780c */ /* 0x000fe20003f05270 */
[----:B------:R-:W2:-:S12]  /*07c0*/  LDG.E.64 R12, desc[UR10][R16.64+0x8] ;  /* 0x0000080a100c7981 */ /* 0x000e98000c1e1b00 */
[----:B------:R-:W3:Y:S01]  /*07d0*/  @P0 LDG.E.64 R14, desc[UR10][R16.64+0x10] ;  /* 0x0000100a100e0981 */ /* 0x000ee2000c1e1b00 */
[----:B--2---:R-:W-:-:S08]  /*07e0*/  DADD R20, R20, R12 ;  /* 0x0000000014147229 */ /* 0x004fd0000000000c */
[----:B---3--:R-:W-:-:S11]  /*07f0*/  @P0 DADD R20, R20, R14 ;  /* 0x0000000014140229 */ /* 0x008fd6000000000e */
.L_x_4:
[----:B------:R-:W0:Y:S01]  /*0800*/  LDC.64 R12, c[0x0][0x388] ;  /* 0x0000e200ff0c7b82 */ /* 0x000e220000000a00 */
[----:B------:R-:W-:Y:S01]  /*0810*/  VIADD R15, R2, UR4 ;  /* 0x00000004020f7c36 */ /* 0x000fe20008000000 */
[----:B------:R-:W1:Y:S03]  /*0820*/  LDCU UR5, c[0x0][0x39c] ;  /* 0x00007380ff0577ac */ /* 0x000e660008000800 */
[----:B0-----:R-:W-:-:S06]  /*0830*/  IMAD.WIDE.U32 R12, R15, 0x8, R12 ;  /* 0x000000080f0c7825 */ /* 0x001fcc00078e000c */
[----:B------:R-:W2:Y:S01]  /*0840*/  LDG.E.64 R12, desc[UR10][R12.64] ;  /* 0x0000000a0c0c7981 */ /* 0x000ea2000c1e1b00 */
[----:B------:R-:W-:-:S04]  /*0850*/  UIADD3 UR4, UPT, UPT, UR4, 0x1, URZ ;  /* 0x0000000104047890 */ /* 0x000fc8000fffe0ff */
[----:B-1----:R-:W-:Y:S01]  /*0860*/  UISETP.NE.AND UP0, UPT, UR4, UR5, UPT ;  /* 0x000000050400728c */ /* 0x002fe2000bf05270 */
[----:B--2---:R-:W-:-:S08]  /*0870*/  DADD R20, -R12, R20 ;  /* 0x000000000c147229 */ /* 0x004fd00000000114 */
[----:B------:R-:W-:Y:S02]  /*0880*/  DADD R14, -RZ, -R20 ;  /* 0x00000000ff0e7229 */ /* 0x000fe40000000914 */
[----:B------:R-:W-:-:S08]  /*0890*/  DSETP.GEU.AND P0, PT, R20, RZ, PT ;  /* 0x000000ff1400722a */ /* 0x000fd00003f0e000 */
[----:B------:R-:W-:Y:S02]  /*08a0*/  FSEL R14, R14, R20, !P0 ;  /* 0x000000140e0e7208 */ /* 0x000fe40004000000 */
[----:B------:R-:W-:-:S06]  /*08b0*/  FSEL R15, R15, R21, !P0 ;  /* 0x000000150f0f7208 */ /* 0x000fcc0004000000 */
[----:B------:R-:W-:Y:S01]  /*08c0*/  DFMA R10, R8, R14, R10 ;  /* 0x0000000e080a722b */ /* 0x000fe2000000000a */
[----:B------:R-:W-:Y:S10]  /*08d0*/  BRA.U !UP0, `(.L_x_0) ;  /* 0x0000000908647547 */ /* 0x000ff4000b800000 */
[----:B------:R-:W-:Y:S05]  /*08e0*/  BRA `(.L_x_7) ;  /* 0xfffffff800207947 */ /* 0x000fea000383ffff */
.L_x_1:
[----:B------:R-:W-:Y:S01]  /*08f0*/  UISETP.GE.U32.AND UP1, UPT, UR6, 0x8, UPT ;  /* 0x000000080600788c */ /* 0x000fe2000bf26070 */
[----:B------:R-:W-:Y:S01]  /*0900*/  CS2R R10, SRZ ;  /* 0x00000000000a7805 */ /* 0x000fe2000001ff00 */
[----:B------:R-:W-:Y:S01]  /*0910*/  ULOP3.LUT UR7, UR6, 0x7, URZ, 0xc0, !UPT ;  /* 0x0000000706077892 */ /* 0x000fe2000f8ec0ff */
[----:B------:R-:W-:-:S03]  /*0920*/  UMOV UR4, URZ ;  /* 0x000000ff00047c82 */ /* 0x000fc60008000000 */
[----:B------:R-:W-:-:S03]  /*0930*/  UISETP.NE.AND UP0, UPT, UR7, URZ, UPT ;  /* 0x000000ff0700728c */ /* 0x000fc6000bf05270 */
[----:B------:R-:W-:Y:S08]  /*0940*/  BRA.U !UP1, `(.L_x_8) ;  /* 0x0000000509047547 */ /* 0x000ff0000b800000 */
[----:B------:R-:W0:Y:S01]  /*0950*/  LDC.64 R4, c[0x0][0x388] ;  /* 0x0000e200ff047b82 */ /* 0x000e220000000a00 */
[----:B------:R-:W-:Y:S01]  /*0960*/  CS2R R10, SRZ ;  /* 0x00000000000a7805 */ /* 0x000fe2000001ff00 */
[----:B------:R-:W-:Y:S01]  /*0970*/  ULOP3.LUT UR4, UR6, 0x7ffffff8, URZ, 0xc0, !UPT ;  /* 0x7ffffff806047892 */ /* 0x000fe2000f8ec0ff */
[----:B------:R-:W-:-:S11]  /*0980*/  UMOV UR5, URZ ;  /* 0x000000ff00057c82 */ /* 0x000fd60008000000 */
.L_x_9:
[----:B------:R-:W-:-:S04]  /*0990*/  VIADD R27, R2, UR5 ;  /* 0x00000005021b7c36 */ /* 0x000fc80008000000 */
[----:B0-----:R-:W-:-:S05]  /*09a0*/  IMAD.WIDE.U32 R26, R27, 0x8, R4 ;  /* 0x000000081b1a7825 */ /* 0x001fca00078e0004 */
[----:B------:R-:W3:Y:S04]  /*09b0*/  LDG.E.64 R6, desc[UR10][R26.64] ;  /* 0x0000000a1a067981 */ /* 0x000ee8000c1e1b00 */
[----:B------:R-:W4:Y:S04]  /*09c0*/  LDG.E.64 R14, desc[UR10][R26.64+0x8] ;  /* 0x0000080a1a0e7981 */ /* 0x000f28000c1e1b00 */
[----:B------:R-:W5:Y:S04]  /*09d0*/  LDG.E.64 R24, desc[UR10][R26.64+0x10] ;  /* 0x0000100a1a187981 */ /* 0x000f68000c1e1b00 */
[----:B------:R-:W2:Y:S01]  /*09e0*/  LDG.E.64 R20, desc[UR10][R26.64+0x18] ;  /* 0x0000180a1a147981 */ /* 0x000ea2000c1e1b00 */
[----:B---3--:R-:W-:-:S03]  /*09f0*/  DADD R12, RZ, -R6 ;  /* 0x00000000ff0c7229 */ /* 0x008fc60000000806 */
[----:B------:R-:W3:Y:S01]  /*0a00*/  LDG.E.64 R6, desc[UR10][R26.64+0x20] ;  /* 0x0000200a1a067981 */ /* 0x000ee2000c1e1b00 */
[----:B----4-:R-:W-:-:S04]  /*0a10*/  DADD R14, RZ, -R14 ;  /* 0x00000000ff0e7229 */ /* 0x010fc8000000080e */
[----:B------:R-:W-:Y:S02]  /*0a20*/  DADD R18, -RZ, -R12 ;  /* 0x00000000ff127229 */ /* 0x000fe4000000090c */
[----:B------:R-:W-:Y:S02]  /*0a30*/  DSETP.GEU.AND P0, PT, R12, RZ, PT ;  /* 0x000000ff0c00722a */ /* 0x000fe40003f0e000 */
[----:B------:R-:W-:-:S06]  /*0a40*/  DADD R16, -RZ, -R14 ;  /* 0x00000000ff107229 */ /* 0x000fcc000000090e */
[----:B------:R-:W-:Y:S02]  /*0a50*/  FSEL R22, R18, R12, !P0 ;  /* 0x0000000c12167208 */ /* 0x000fe40004000000 */
[----:B------:R-:W-:Y:S01]  /*0a60*/  FSEL R23, R19, R13, !P0 ;  /* 0x0000000d13177208 */ /* 0x000fe20004000000 */
[----:B------:R-:W-:Y:S01]  /*0a70*/  DSETP.GEU.AND P0, PT, R14, RZ, PT ;  /* 0x000000ff0e00722a */ /* 0x000fe20003f0e000 */
[----:B------:R-:W4:Y:S04]  /*0a80*/  LDG.E.64 R12, desc[UR10][R26.64+0x28] ;  /* 0x0000280a1a0c7981 */ /* 0x000f28000c1e1b00 */
[----:B------:R-:W4:Y:S01]  /*0a90*/  LDG.E.64 R18, desc[UR10][R26.64+0x38] ;  /* 0x0000380a1a127981 */ /* 0x000f22000c1e1b00 */
[----:B------:R-:W-:Y:S02]  /*0aa0*/  FSEL R14, R16, R14, !P0 ;  /* 0x0000000e100e7208 */ /* 0x000fe40004000000 */
[----:B------:R-:W-:-:S02]  /*0ab0*/  FSEL R15, R17, R15, !P0 ;  /* 0x0000000f110f7208 */ /* 0x000fc40004000000 */
[----:B------:R-:W4:Y:S01]  /*0ac0*/  LDG.E.64 R16, desc[UR10][R26.64+0x30] ;  /* 0x0000300a1a107981 */ /* 0x000f22000c1e1b00 */
[----:B-----5:R-:W-:Y:S02]  /*0ad0*/  DADD R24, RZ, -R24 ;  /* 0x00000000ff187229 */ /* 0x020fe40000000818 */
[----:B------:R-:W-:Y:S02]  /*0ae0*/  DFMA R22, R8, R22, R10 ;  /* 0x000000160816722b */ /* 0x000fe4000000000a */
[----:B--2---:R-:W-:-:S04]  /*0af0*/  DADD R20, RZ, -R20 ;  /* 0x00000000ff147229 */ /* 0x004fc80000000814 */
[----:B------:R-:W-:Y:S02]  /*0b00*/  DADD R10, -RZ, -R24 ;  /* 0x00000000ff0a7229 */ /* 0x000fe40000000918 */
[----:B------:R-:W-:Y:S02]  /*0b10*/  DSETP.GEU.AND P0, PT, R24, RZ, PT ;  /* 0x000000ff1800722a */ /* 0x000fe40003f0e000 */
[----:B------:R-:W-:Y:S02]  /*0b20*/  DFMA R14, R8, R14, R22 ;  /* 0x0000000e080e722b */ /* 0x000fe40000000016 */
[----:B------:R-:W-:-:S04]  /*0b30*/  DADD R22, -RZ, -R20 ;  /* 0x00000000ff167229 */ /* 0x000fc80000000914 */
[----:B------:R-:W-:Y:S02]  /*0b40*/  FSEL R10, R10, R24, !P0 ;  /* 0x000000180a0a7208 */ /* 0x000fe40004000000 */
[----:B------:R-:W-:Y:S01]  /*0b50*/  FSEL R11, R11, R25, !P0 ;  /* 0x000000190b0b7208 */ /* 0x000fe20004000000 */
[----:B------:R-:W-:-:S05]  /*0b60*/  DSETP.GEU.AND P0, PT, R20, RZ, PT ;  /* 0x000000ff1400722a */ /* 0x000fca0003f0e000 */
[----:B------:R-:W-:Y:S01]  /*0b70*/  DFMA R14, R8, R10, R14 ;  /* 0x0000000a080e722b */ /* 0x000fe2000000000e */
[----:B------:R-:W-:Y:S02]  /*0b80*/  FSEL R20, R22, R20, !P0 ;  /* 0x0000001416147208 */ /* 0x000fe40004000000 */
[----:B------:R-:W-:-:S06]  /*0b90*/  FSEL R21, R23, R21, !P0 ;  /* 0x0000001517157208 */ /* 0x000fcc0004000000 */
[----:B------:R-:W-:Y:S01]  /*0ba0*/  DFMA R20, R8, R20, R14 ;  /* 0x000000140814722b */ /* 0x000fe2000000000e */
[----:B------:R-:W-:-:S04]  /*0bb0*/  UIADD3 UR5, UPT, UPT, UR5, 0x8, URZ ;  /* 0x0000000805057890 */ /* 0x000fc8000fffe0ff */
[----:B------:R-:W-:Y:S01]  /*0bc0*/  UISETP.NE.AND UP1, UPT, UR5, UR4, UPT ;  /* 0x000000040500728c */ /* 0x000fe2000bf25270 */
[----:B---3--:R-:W-:-:S08]  /*0bd0*/  DADD R6, RZ, -R6 ;  /* 0x00000000ff067229 */ /* 0x008fd00000000806 */
[----:B------:R-:W-:Y:S02]  /*0be0*/  DADD R10, -RZ, -R6 ;  /* 0x00000000ff0a7229 */ /* 0x000fe40000000906 */
[----:B------:R-:W-:Y:S02]  /*0bf0*/  DSETP.GEU.AND P0, PT, R6, RZ, PT ;  /* 0x000000ff0600722a */ /* 0x000fe40003f0e000 */
[----:B----4-:R-:W-:-:S06]  /*0c00*/  DADD R12, RZ, -R12 ;  /* 0x00000000ff0c7229 */ /* 0x010fcc000000080c */
[----:B------:R-:W-:Y:S02]  /*0c10*/  FSEL R6, R10, R6, !P0 ;  /* 0x000000060a067208 */ /* 0x000fe40004000000 */
[----:B------:R-:W-:Y:S01]  /*0c20*/  FSEL R7, R11, R7, !P0 ;  /* 0x000000070b077208 */ /* 0x000fe20004000000 */
[----:B------:R-:W-:Y:S02]  /*0c30*/  DADD R14, -RZ, -R12 ;  /* 0x00000000ff0e7229 */ /* 0x000fe4000000090c */
[----:B------:R-:W-:Y:S02]  /*0c40*/  DADD R16, RZ, -R16 ;  /* 0x00000000ff107229 */ /* 0x000fe40000000810 */
[----:B------:R-:W-:Y:S02]  /*0c50*/  DSETP.GEU.AND P0, PT, R12, RZ, PT ;  /* 0x000000ff0c00722a */ /* 0x000fe40003f0e000 */
[----:B------:R-:W-:Y:S02]  /*0c60*/  DADD R18, RZ, -R18 ;  /* 0x00000000ff127229 */ /* 0x000fe40000000812 */
[----:B------:R-:W-:-:S02]  /*0c70*/  DFMA R20, R8, R6, R20 ;  /* 0x000000060814722b */ /* 0x000fc40000000014 */
[----:B------:R-:W-:Y:S01]  /*0c80*/  DADD R10, -RZ, -R16 ;  /* 0x00000000ff0a7229 */ /* 0x000fe20000000910 */
[----:B------:R-:W-:Y:S02]  /*0c90*/  FSEL R6, R14, R12, !P0 ;  /* 0x0000000c0e067208 */ /* 0x000fe40004000000 */
[----:B------:R-:W-:Y:S01]  /*0ca0*/  FSEL R7, R15, R13, !P0 ;  /* 0x0000000d0f077208 */ /* 0x000fe20004000000 */
[----:B------:R-:W-:Y:S02]  /*0cb0*/  DSETP.GEU.AND P0, PT, R16, RZ, PT ;  /* 0x000000ff1000722a */ /* 0x000fe40003f0e000 */
[----:B------:R-:W-:-:S03]  /*0cc0*/  DADD R12, -RZ, -R18 ;  /* 0x00000000ff0c7229 */ /* 0x000fc60000000912 */
[----:B------:R-:W-:Y:S01]  /*0cd0*/  DFMA R20, R8, R6, R20 ;  /* 0x000000060814722b */ /* 0x000fe20000000014 */
[----:B------:R-:W-:Y:S02]  /*0ce0*/  FSEL R6, R10, R16, !P0 ;  /* 0x000000100a067208 */ /* 0x000fe40004000000 */
[----:B------:R-:W-:Y:S01]  /*0cf0*/  FSEL R7, R11, R17, !P0 ;  /* 0x000000110b077208 */ /* 0x000fe20004000000 */
[----:B------:R-:W-:-:S05]  /*0d00*/  DSETP.GEU.AND P1, PT, R18, RZ, PT ;  /* 0x000000ff1200722a */ /* 0x000fca0003f2e000 */
[----:B------:R-:W-:Y:S01]  /*0d10*/  DFMA R20, R8, R6, R20 ;  /* 0x000000060814722b */ /* 0x000fe20000000014 */
[----:B------:R-:W-:Y:S02]  /*0d20*/  FSEL R10, R12, R18, !P1 ;  /* 0x000000120c0a7208 */ /* 0x000fe40004800000 */
[----:B------:R-:W-:-:S06]  /*0d30*/  FSEL R11, R13, R19, !P1 ;  /* 0x000000130d0b7208 */ /* 0x000fcc0004800000 */
[----:B------:R-:W-:Y:S01]  /*0d40*/  DFMA R10, R8, R10, R20 ;  /* 0x0000000a080a722b */ /* 0x000fe20000000014 */
[----:B------:R-:W-:Y:S10]  /*0d50*/  BRA.U UP1, `(.L_x_9) ;  /* 0xfffffffd010c7547 */ /* 0x000ff4000b83ffff */
.L_x_8:
[----:B------:R-:W-:Y:S05]  /*0d60*/  BRA.U !UP0, `(.L_x_0) ;  /* 0x0000000508407547 */ /* 0x000fea000b800000 */
[----:B------:R-:W-:Y:S02]  /*0d70*/  UISETP.GE.U32.AND UP0, UPT, UR7, 0x4, UPT ;  /* 0x000000040700788c */ /* 0x000fe4000bf06070 */
[----:B------:R-:W-:-:S04]  /*0d80*/  ULOP3.LUT UR8, UR6, 0x3, URZ, 0xc0, !UPT ;  /* 0x0000000306087892 */ /* 0x000fc8000f8ec0ff */
[----:B------:R-:W-:-:S03]  /*0d90*/  UISETP.NE.AND UP1, UPT, UR8, URZ, UPT ;  /* 0x000000ff0800728c */ /* 0x000fc6000bf25270 */
[----:B------:R-:W-:Y:S08]  /*0da0*/  BRA.U !UP0, `(.L_x_10) ;  /* 0x0000000108947547 */ /* 0x000ff0000b800000 */
[----:B------:R-:W0:Y:S01]  /*0db0*/  LDC.64 R6, c[0x0][0x388] ;  /* 0x0000e200ff067b82 */ /* 0x000e220000000a00 */
[----:B------:R-:W1:Y:S01]  /*0dc0*/  LDCU.64 UR12, c[0x0][0x388] ;  /* 0x00007100ff0c77ac */ /* 0x000e620008000a00 */
[C---:B------:R-:W-:Y:S01]  /*0dd0*/  VIADD R3, R2.reuse, UR4 ;  /* 0x0000000402037c36 */ /* 0x040fe20008000000 */
[----:B------:R-:W-:-:S03]  /*0de0*/  IADD3 R4, P0, PT, R2, UR4, RZ ;  /* 0x0000000402047c10 */ /* 0x000fc6000ff1e0ff */
[----:B0-----:R-:W-:-:S04]  /*0df0*/  IMAD.WIDE.U32 R6, R3, 0x8, R6 ;  /* 0x0000000803067825 */ /* 0x001fc800078e0006 */
[----:B------:R-:W-:Y:S01]  /*0e00*/  IMAD.X R3, RZ, RZ, RZ, P0 ;  /* 0x000000ffff037224 */ /* 0x000fe200000e06ff */
[C---:B-1----:R-:W-:Y:S01]  /*0e10*/  LEA R16, P0, R4.reuse, UR12, 0x3 ;  /* 0x0000000c04107c11 */ /* 0x042fe2000f8018ff */
[----:B------:R-:W3:Y:S03]  /*0e20*/  LDG.E.64 R6, desc[UR10][R6.64] ;  /* 0x0000000a06067981 */ /* 0x000ee6000c1e1b00 */
[----:B------:R-:W-:-:S05]  /*0e30*/  LEA.HI.X R17, R4, UR13, R3, 0x3, P0 ;  /* 0x0000000d04117c11 */ /* 0x000fca00080f1c03 */
[----:B------:R-:W4:Y:S04]  /*0e40*/  LDG.E.64 R12, desc[UR10][R16.64+0x8] ;  /* 0x0000080a100c7981 */ /* 0x000f28000c1e1b00 */
[----:B------:R-:W5:Y:S04]  /*0e50*/  LDG.E.64 R4, desc[UR10][R16.64+0x10] ;  /* 0x0000100a10047981 */ /* 0x000f68000c1e1b00 */
[----:B------:R-:W2:Y:S01]  /*0e60*/  LDG.E.64 R18, desc[UR10][R16.64+0x18] ;  /* 0x0000180a10127981 */ /* 0x000ea2000c1e1b00 */
[----:B------:R-:W-:Y:S01]  /*0e70*/  UIADD3 UR4, UPT, UPT, UR4, 0x4, URZ ;  /* 0x0000000404047890 */ /* 0x000fe2000fffe0ff */
[----:B---3--:R-:W-:-:S08]  /*0e80*/  DADD R14, RZ, -R6 ;  /* 0x00000000ff0e7229 */ /* 0x008fd00000000806 */
[----:B------:R-:W-:Y:S02]  /*0e90*/  DADD R20, -RZ, -R14 ;  /* 0x00000000ff147229 */ /* 0x000fe4000000090e */
[----:B----4-:R-:W-:Y:S02]  /*0ea0*/  DADD R12, RZ, -R12 ;  /* 0x00000000ff0c7229 */ /* 0x010fe4000000080c */
[----:B------:R-:W-:Y:S02]  /*0eb0*/  DSETP.GEU.AND P0, PT, R14, RZ, PT ;  /* 0x000000ff0e00722a */ /* 0x000fe40003f0e000 */
[----:B-----5:R-:W-:Y:S02]  /*0ec0*/  DADD R4, RZ, -R4 ;  /* 0x00000000ff047229 */ /* 0x020fe40000000804 */
[----:B--2---:R-:W-:Y:S02]  /*0ed0*/  DADD R6, RZ, -R18 ;  /* 0x00000000ff067229 */ /* 0x004fe40000000812 */
[----:B------:R-:W-:Y:S01]  /*0ee0*/  DADD R22, -RZ, -R12 ;  /* 0x00000000ff167229 */ /* 0x000fe2000000090c */
[----:B------:R-:W-:-:S02]  /*0ef0*/  FSEL R14, R20, R14, !P0 ;  /* 0x0000000e140e7208 */ /* 0x000fc40004000000 */
[----:B------:R-:W-:Y:S01]  /*0f00*/  FSEL R15, R21, R15, !P0 ;  /* 0x0000000f150f7208 */ /* 0x000fe20004000000 */
[----:B------:R-:W-:Y:S02]  /*0f10*/  DSETP.GEU.AND P0, PT, R12, RZ, PT ;  /* 0x000000ff0c00722a */ /* 0x000fe40003f0e000 */
[----:B------:R-:W-:-:S03]  /*0f20*/  DADD R16, -RZ, -R4 ;  /* 0x00000000ff107229 */ /* 0x000fc60000000904 */
[----:B------:R-:W-:Y:S01]  /*0f30*/  DFMA R10, R8, R14, R10 ;  /* 0x0000000e080a722b */ /* 0x000fe2000000000a */
[----:B------:R-:W-:Y:S01]  /*0f40*/  FSEL R12, R22, R12, !P0 ;  /* 0x0000000c160c7208 */ /* 0x000fe20004000000 */
[----:B------:R-:W-:Y:S01]  /*0f50*/  DADD R14, -RZ, -R6 ;  /* 0x00000000ff0e7229 */ /* 0x000fe20000000906 */
[----:B------:R-:W-:Y:S01]  /*0f60*/  FSEL R13, R23, R13, !P0 ;  /* 0x0000000d170d7208 */ /* 0x000fe20004000000 */
[----:B------:R-:W-:-:S05]  /*0f70*/  DSETP.GEU.AND P0, PT, R4, RZ, PT ;  /* 0x000000ff0400722a */ /* 0x000fca0003f0e000 */
[----:B------:R-:W-:Y:S01]  /*0f80*/  DFMA R10, R8, R12, R10 ;  /* 0x0000000c080a722b */ /* 0x000fe2000000000a */
[----:B------:R-:W-:Y:S02]  /*0f90*/  FSEL R4, R16, R4, !P0 ;  /* 0x0000000410047208 */ /* 0x000fe40004000000 */
[----:B------:R-:W-:Y:S01]  /*0fa0*/  FSEL R5, R17, R5, !P0 ;  /* 0x0000000511057208 */ /* 0x000fe20004000000 */
[----:B------:R-:W-:-:S05]  /*0fb0*/  DSETP.GEU.AND P0, PT, R6, RZ, PT ;  /* 0x000000ff0600722a */ /* 0x000fca0003f0e000 */
[----:B------:R-:W-:Y:S01]  /*0fc0*/  DFMA R10, R8, R4, R10 ;  /* 0x00000004080a722b */ /* 0x000fe2000000000a */
[----:B------:R-:W-:Y:S02]  /*0fd0*/  FSEL R4, R14, R6, !P0 ;  /* 0x000000060e047208 */ /* 0x000fe40004000000 */
[----:B------:R-:W-:-:S06]  /*0fe0*/  FSEL R5, R15, R7, !P0 ;  /* 0x000000070f057208 */ /* 0x000fcc0004000000 */
[----:B------:R-:W-:-:S11]  /*0ff0*/  DFMA R10, R8, R4, R10 ;  /* 0x00000004080a722b */ /* 0x000fd6000000000a */
.L_x_10:
[----:B------:R-:W-:Y:S05]  /*1000*/  BRA.U !UP1, `(.L_x_0) ;  /* 0x0000000109987547 */ /* 0x000fea000b800000 */
[----:B------:R-:W-:Y:S02]  /*1010*/  UISETP.NE.AND UP0, UPT, UR8, 0x1, UPT ;  /* 0x000000010800788c */ /* 0x000fe4000bf05270 */
[----:B------:R-:W-:-:S04]  /*1020*/  ULOP3.LUT UR5, UR6, 0x1, URZ, 0xc0, !UPT ;  /* 0x0000000106057892 */ /* 0x000fc8000f8ec0ff */
[----:B------:R-:W-:-:S03]  /*1030*/  UISETP.NE.U32.AND UP1, UPT, UR5, 0x1, UPT ;  /* 0x000000010500788c */ /* 0x000fc6000bf25070 */
        /* <DEDUP_REMOVED lines=9> */
[----:B------:R-:W-:-:S06]  /*10d0*/  LEA.HI.X R15, R6, UR7, R3, 0x3, P0 ;  /* 0x00000007060f7c11 */ /* 0x000fcc00080f1c03 */
[----:B------:R-:W4:Y:S01]  /*10e0*/  LDG.E.64 R14, desc[UR10][R14.64+0x8] ;  /* 0x0000080a0e0e7981 */ /* 0x000f22000c1e1b00 */
[----:B------:R-:W-:Y:S01]  /*10f0*/  UIADD3 UR4, UPT, UPT, UR4, 0x2, URZ ;  /* 0x0000000204047890 */ /* 0x000fe2000fffe0ff */
[----:B---3--:R-:W-:-:S08]  /*1100*/  DADD R6, RZ, -R4 ;  /* 0x00000000ff067229 */ /* 0x008fd00000000804 */
[----:B------:R-:W-:Y:S02]  /*1110*/  DADD R12, -RZ, -R6 ;  /* 0x00000000ff0c7229 */ /* 0x000fe40000000906 */
[----:B----4-:R-:W-:Y:S02]  /*1120*/  DADD R16, RZ, -R14 ;  /* 0x00000000ff107229 */ /* 0x010fe4000000080e */
[----:B------:R-:W-:-:S06]  /*1130*/  DSETP.GEU.AND P0, PT, R6, RZ, PT ;  /* 0x000000ff0600722a */ /* 0x000fcc0003f0e000 */
[----:B------:R-:W-:Y:S01]  /*1140*/  DADD R18, -RZ, -R16 ;  /* 0x00000000ff127229 */ /* 0x000fe20000000910 */
[----:B------:R-:W-:Y:S02]  /*1150*/  FSEL R6, R12, R6, !P0 ;  /* 0x000000060c067208 */ /* 0x000fe40004000000 */
[----:B------:R-:W-:Y:S01]  /*1160*/  FSEL R7, R13, R7, !P0 ;  /* 0x000000070d077208 */ /* 0x000fe20004000000 */
[----:B------:R-:W-:-:S05]  /*1170*/  DSETP.GEU.AND P0, PT, R16, RZ, PT ;  /* 0x000000ff1000722a */ /* 0x000fca0003f0e000 */
[----:B------:R-:W-:Y:S01]  /*1180*/  DFMA R6, R8, R6, R10 ;  /* 0x000000060806722b */ /* 0x000fe2000000000a */
[----:B------:R-:W-:Y:S02]  /*1190*/  FSEL R10, R18, R16, !P0 ;  /* 0x00000010120a7208 */ /* 0x000fe40004000000 */
[----:B------:R-:W-:-:S06]  /*11a0*/  FSEL R11, R19, R17, !P0 ;  /* 0x00000011130b7208 */ /* 0x000fcc0004000000 */
[----:B------:R-:W-:-:S11]  /*11b0*/  DFMA R10, R8, R10, R6 ;  /* 0x0000000a080a722b */ /* 0x000fd60000000006 */
.L_x_11:
[----:B------:R-:W-:Y:S05]  /*11c0*/  BRA.U UP1, `(.L_x_0) ;  /* 0x0000000101287547 */ /* 0x000fea000b800000 */
[----:B------:R-:W0:Y:S01]  /*11d0*/  LDC.64 R4, c[0x0][0x388] ;  /* 0x0000e200ff047b82 */ /* 0x000e220000000a00 */
[----:B------:R-:W-:-:S04]  /*11e0*/  VIADD R3, R2, UR4 ;  /* 0x0000000402037c36 */ /* 0x000fc80008000000 */
[----:B0-----:R-:W-:-:S06]  /*11f0*/  IMAD.WIDE.U32 R2, R3, 0x8, R4 ;  /* 0x0000000803027825 */ /* 0x001fcc00078e0004 */
[----:B------:R-:W3:Y:S02]  /*1200*/  LDG.E.64 R2, desc[UR10][R2.64] ;  /* 0x0000000a02027981 */ /* 0x000ee4000c1e1b00 */
[----:B---3--:R-:W-:-:S08]  /*1210*/  DADD R4, RZ, -R2 ;  /* 0x00000000ff047229 */ /* 0x008fd00000000802 */
[----:B------:R-:W-:Y:S02]  /*1220*/  DADD R6, -RZ, -R4 ;  /* 0x00000000ff067229 */ /* 0x000fe40000000904 */
[----:B------:R-:W-:-:S08]  /*1230*/  DSETP.GEU.AND P0, PT, R4, RZ, PT ;  /* 0x000000ff0400722a */ /* 0x000fd00003f0e000 */
[----:B------:R-:W-:Y:S02]  /*1240*/  FSEL R4, R6, R4, !P0 ;  /* 0x0000000406047208 */ /* 0x000fe40004000000 */
[----:B------:R-:W-:-:S06]  /*1250*/  FSEL R5, R7, R5, !P0 ;  /* 0x0000000507057208 */ /* 0x000fcc0004000000 */
[----:B------:R-:W-:-:S11]  /*1260*/  DFMA R10, R8, R4, R10 ;  /* 0x00000004080a722b */ /* 0x000fd6000000000a */
.L_x_0:
[----:B------:R-:W1:Y:S08]  /*1270*/  LDC R5, c[0x0][0x3a0] ;  /* 0x0000e800ff057b82 */ /* 0x000e700000000800 */
[----:B------:R-:W0:Y:S01]  /*1280*/  LDC.64 R2, c[0x0][0x380] ;  /* 0x0000e000ff027b82 */ /* 0x000e220000000a00 */
[----:B-12---:R-:W-:-:S04]  /*1290*/  IMAD R5, R5, UR9, R0 ;  /* 0x0000000905057c24 */ /* 0x006fc8000f8e0200 */
[----:B0-----:R-:W-:-:S05]  /*12a0*/  IMAD.WIDE R2, R5, 0x8, R2 ;  /* 0x0000000805027825 */ /* 0x001fca00078e0202 */
[----:B------:R-:W-:Y:S01]  /*12b0*/  STG.E.64 desc[UR10][R2.64], R10 ;  /* 0x0000000a02007986 */ /* 0x000fe2000c101b0a */
[----:B------:R-:W-:Y:S05]  /*12c0*/  EXIT ;  /* 0x000000000000794d */ /* 0x000fea0003800000 */
.L_x_12:
[----:B------:R-:W-:-:S00]  /*12d0*/  BRA `(.L_x_12) ;  /* 0xfffffffc00fc7947 */ /* 0x000fc0000383ffff */
[----:B------:R-:W-:-:S00]  /*12e0*/  NOP ;  /* 0x0000000000007918 */ /* 0x000fc00000000000 */
        /* <DEDUP_REMOVED lines=9> */
.L_x_13:


//--------------------- .nv.shared.reserved.0     --------------------------
	.section	.nv.shared.reserved.0,"aw",@nobits
	.weak		__nv_reservedSMEM_offset_0_alias
	.size		__nv_reservedSMEM_offset_0_alias, 0, 64
	.other		__nv_reservedSMEM_offset_0_alias,@"STO_CUDA_RESERVED_SHARED STV_DEFAULT"
__nv_reservedSMEM_offset_0_alias:
	.zero		0
	.zero		64


//--------------------- .nv.constant0._Z22stock_accelerate_step2PdS_S_iii --------------------------
	.section	.nv.constant0._Z22stock_accelerate_step2PdS_S_iii,"a",@progbits
	.sectionflags	@""
	.align	4
.nv.constant0._Z22stock_accelerate_step2PdS_S_iii:
	.zero		932


//--------------------- SYMBOLS --------------------------

	.type		.nv.reservedSmem.offset0,@object
	.size		.nv.reservedSmem.offset0,0x4
